	.headerflags	@"EF_CUDA_TEXMODE_UNIFIED EF_CUDA_64BIT_ADDRESS EF_CUDA_ACCELERATORS EF_CUDA_SM90 EF_CUDA_VIRTUAL_SM(EF_CUDA_SM90)"
	.elftype	@"ET_EXEC"


//--------------------- .nv.info                  --------------------------
	.section	.nv.info,"",@"SHT_CUDA_INFO"
	.align	4


	//----- nvinfo : EIATTR_REGCOUNT
	.align		4
        /*0000*/ 	.byte	0x04, 0x2f
        /*0002*/ 	.short	(.L_1 - .L_0)
	.align		4
.L_0:
        /*0004*/ 	.word	index@(triton_poi_fused_convolution_32)
        /*0008*/ 	.word	0x00000012


	//----- nvinfo : EIATTR_MIN_STACK_SIZE
	.align		4
.L_1:
        /*000c*/ 	.byte	0x04, 0x12
        /*000e*/ 	.short	(.L_3 - .L_2)
	.align		4
.L_2:
        /*0010*/ 	.word	index@(triton_poi_fused_convolution_32)
        /*0014*/ 	.word	0x00000000


	//----- nvinfo : EIATTR_FRAME_SIZE
	.align		4
.L_3:
        /*0018*/ 	.byte	0x04, 0x11
        /*001a*/ 	.short	(.L_5 - .L_4)
	.align		4
.L_4:
        /*001c*/ 	.word	index@(triton_poi_fused_convolution_32)
        /*0020*/ 	.word	0x00000000


	//----- nvinfo : EIATTR_MIN_STACK_SIZE
	.align		4
.L_5:
        /*0024*/ 	.byte	0x04, 0x12
        /*0026*/ 	.short	(.L_7 - .L_6)
	.align		4
.L_6:
        /*0028*/ 	.word	index@(triton_poi_fused_convolution_32)
        /*002c*/ 	.word	0x00000000
.L_7:


//--------------------- .nv.info.triton_poi_fused_convolution_32 --------------------------
	.section	.nv.info.triton_poi_fused_convolution_32,"",@"SHT_CUDA_INFO"
	.sectionflags	@""
	.align	4


	//----- nvinfo : EIATTR_CUDA_API_VERSION
	.align		4
        /*0000*/ 	.byte	0x04, 0x37
        /*0002*/ 	.short	(.L_9 - .L_8)
.L_8:
        /*0004*/ 	.word	0x0000007c


	//----- nvinfo : EIATTR_KPARAM_INFO
	.align		4
.L_9:
        /*0008*/ 	.byte	0x04, 0x17
        /*000a*/ 	.short	(.L_11 - .L_10)
.L_10:
        /*000c*/ 	.word	0x00000000
        /*0010*/ 	.short	0x0002
        /*0012*/ 	.short	0x0010
        /*0014*/ 	.byte	0x00, 0xf0, 0x11, 0x00


	//----- nvinfo : EIATTR_KPARAM_INFO
	.align		4
.L_11:
        /*0018*/ 	.byte	0x04, 0x17
        /*001a*/ 	.short	(.L_13 - .L_12)
.L_12:
        /*001c*/ 	.word	0x00000000
        /*0020*/ 	.short	0x0001
        /*0022*/ 	.short	0x0008
        /*0024*/ 	.byte	0x00, 0xf4, 0x21, 0x00


	//----- nvinfo : EIATTR_KPARAM_INFO
	.align		4
.L_13:
        /*0028*/ 	.byte	0x04, 0x17
        /*002a*/ 	.short	(.L_15 - .L_14)
.L_14:
        /*002c*/ 	.word	0x00000000
        /*0030*/ 	.short	0x0000
        /*0032*/ 	.short	0x0000
        /*0034*/ 	.byte	0x00, 0xf4, 0x21, 0x00


	//----- nvinfo : EIATTR_SPARSE_MMA_MASK
	.align		4
.L_15:
        /*0038*/ 	.byte	0x03, 0x50
        /*003a*/ 	.short	0x0000


	//----- nvinfo : EIATTR_MAXREG_COUNT
	.align		4
        /*003c*/ 	.byte	0x03, 0x1b
        /*003e*/ 	.short	0x00ff


	//----- nvinfo : EIATTR_EXIT_INSTR_OFFSETS
	.align		4
        /*0040*/ 	.byte	0x04, 0x1c
        /*0042*/ 	.short	(.L_17 - .L_16)


	//   ....[0]....
.L_16:
        /*0044*/ 	.word	0x000002b0


	//----- nvinfo : EIATTR_REQNTID
	.align		4
.L_17:
        /*0048*/ 	.byte	0x04, 0x10
        /*004a*/ 	.short	(.L_19 - .L_18)
.L_18:
        /*004c*/ 	.word	0x00000080
        /*0050*/ 	.word	0x00000001
        /*0054*/ 	.word	0x00000001


	//----- nvinfo : EIATTR_CBANK_PARAM_SIZE
	.align		4
.L_19:
        /*0058*/ 	.byte	0x03, 0x19
        /*005a*/ 	.short	0x0014


	//----- nvinfo : EIATTR_PARAM_CBANK
	.align		4
        /*005c*/ 	.byte	0x04, 0x0a
        /*005e*/ 	.short	(.L_21 - .L_20)
	.align		4
.L_20:
        /*0060*/ 	.word	index@(.nv.constant0.triton_poi_fused_convolution_32)
        /*0064*/ 	.short	0x0210
        /*0066*/ 	.short	0x0014


	//----- nvinfo : EIATTR_SW_WAR
	.align		4
.L_21:
        /*0068*/ 	.byte	0x04, 0x36
        /*006a*/ 	.short	(.L_23 - .L_22)
.L_22:
        /*006c*/ 	.word	0x00000008
.L_23:


//--------------------- .nv.callgraph             --------------------------
	.section	.nv.callgraph,"",@"SHT_CUDA_CALLGRAPH"
	.align	4
	.sectionentsize	8
	.align		4
        /*0000*/ 	.word	0x00000000
	.align		4
        /*0004*/ 	.word	0xffffffff
	.align		4
        /*0008*/ 	.word	0x00000000
	.align		4
        /*000c*/ 	.word	0xfffffffe
	.align		4
        /*0010*/ 	.word	0x00000000
	.align		4
        /*0014*/ 	.word	0xfffffffd
	.align		4
        /*0018*/ 	.word	0x00000000
	.align		4
        /*001c*/ 	.word	0xfffffffc


//--------------------- .text.triton_poi_fused_convolution_32 --------------------------
	.section	.text.triton_poi_fused_convolution_32,"ax",@progbits
	.align	128
        .global         triton_poi_fused_convolution_32
        .type           triton_poi_fused_convolution_32,@function
        .size           triton_poi_fused_convolution_32,(.L_x_1 - triton_poi_fused_convolution_32)
        .other          triton_poi_fused_convolution_32,@"STO_CUDA_ENTRY STV_DEFAULT"
triton_poi_fused_convolution_32:
.text.triton_poi_fused_convolution_32:
[----:B------:R-:W-:Y:S01]  /*0000*/  LDC R1, c[0x0][0x28] ;  /* 0x00000a00ff017b82 */ /* 0x000fe20000000800 */
[----:B------:R-:W1:Y:S07]  /*0010*/  S2R R0, SR_TID.X ;  /* 0x0000000000007919 */ /* 0x000e6e0000002100 */
[----:B------:R-:W2:Y:S01]  /*0020*/  LDC.64 R4, c[0x0][0x210] ;  /* 0x00008400ff047b82 */ /* 0x000ea20000000a00 */
[----:B------:R-:W-:Y:S01]  /*0030*/  MOV R8, RZ ;  /* 0x000000ff00087202 */ /* 0x000fe20000000f00 */
[----:B------:R-:W-:Y:S01]  /*0040*/  ULDC.64 UR4, c[0x0][0x208] ;  /* 0x0000820000047ab9 */ /* 0x000fe20000000a00 */
[----:B------:R-:W3:Y:S05]  /*0050*/  S2R R11, SR_CTAID.X ;  /* 0x00000000000b7919 */ /* 0x000eea0000002500 */
[----:B------:R-:W4:Y:S01]  /*0060*/  LDC.64 R2, c[0x0][0x218] ;  /* 0x00008600ff027b82 */ /* 0x000f220000000a00 */
[----:B-1----:R-:W-:-:S04]  /*0070*/  SHF.L.U32 R0, R0, 0x2, RZ ;  /* 0x0000000200007819 */ /* 0x002fc800000006ff */
[----:B------:R-:W-:-:S04]  /*0080*/  LOP3.LUT R0, R0, 0x1fc, RZ, 0xc0, !PT ;  /* 0x000001fc00007812 */ /* 0x000fc800078ec0ff */
[----:B---3--:R-:W-:-:S04]  /*0090*/  LEA R11, R11, R0, 0xa ;  /* 0x000000000b0b7211 */ /* 0x008fc800078e50ff */
[----:B------:R-:W-:Y:S01]  /*00a0*/  IADD3 R0, R11, 0x200, RZ ;  /* 0x000002000b007810 */ /* 0x000fe20007ffe0ff */
[----:B------:R-:W-:-:S04]  /*00b0*/  IMAD.HI R6, R11, 0x78787879, RZ ;  /* 0x787878790b067827 */ /* 0x000fc800078e02ff */
[----:B------:R-:W-:Y:S01]  /*00c0*/  IMAD.HI R0, R0, 0x78787879, RZ ;  /* 0x7878787900007827 */ /* 0x000fe200078e02ff */
[----:B------:R-:W-:-:S04]  /*00d0*/  SHF.R.U32.HI R7, RZ, 0x1f, R6 ;  /* 0x0000001fff077819 */ /* 0x000fc80000011606 */
[----:B------:R-:W-:Y:S01]  /*00e0*/  LEA.HI.SX32 R7, R6, R7, 0x15 ;  /* 0x0000000706077211 */ /* 0x000fe200078faaff */
[----:B------:R-:W-:Y:S01]  /*00f0*/  HFMA2.MMA R6, -RZ, RZ, 0, 0 ;  /* 0x00000000ff067435 */ /* 0x000fe200000001ff */
[----:B------:R-:W-:-:S04]  /*0100*/  SHF.R.U32.HI R9, RZ, 0x1f, R0 ;  /* 0x0000001fff097819 */ /* 0x000fc80000011600 */
[----:B------:R-:W-:-:S05]  /*0110*/  LEA.HI.SX32 R9, R0, R9, 0x15 ;  /* 0x0000000900097211 */ /* 0x000fca00078faaff */
[----:B------:R-:W-:-:S04]  /*0120*/  IMAD.HI R0, R7, -0x6db6db6d, R6 ;  /* 0x9249249307007827 */ /* 0x000fc800078e0206 */
[----:B------:R-:W-:Y:S01]  /*0130*/  IMAD.HI R6, R9, -0x6db6db6d, R8 ;  /* 0x9249249309067827 */ /* 0x000fe200078e0208 */
[----:B------:R-:W-:-:S04]  /*0140*/  SHF.R.U32.HI R13, RZ, 0x1f, R0 ;  /* 0x0000001fff0d7819 */ /* 0x000fc80000011600 */
[----:B------:R-:W-:Y:S02]  /*0150*/  SHF.R.U32.HI R15, RZ, 0x1f, R6 ;  /* 0x0000001fff0f7819 */ /* 0x000fe40000011606 */
[----:B------:R-:W-:Y:S02]  /*0160*/  LEA.HI.SX32 R13, R0, R13, 0x1a ;  /* 0x0000000d000d7211 */ /* 0x000fe400078fd2ff */
[----:B------:R-:W-:-:S03]  /*0170*/  LEA.HI.SX32 R15, R6, R15, 0x1a ;  /* 0x0000000f060f7211 */ /* 0x000fc600078fd2ff */
[----:B------:R-:W-:Y:S02]  /*0180*/  IMAD R13, R13, -0x70, R7 ;  /* 0xffffff900d0d7824 */ /* 0x000fe400078e0207 */
[----:B------:R-:W-:Y:S02]  /*0190*/  IMAD R15, R15, -0x70, R9 ;  /* 0xffffff900f0f7824 */ /* 0x000fe400078e0209 */
[----:B--2---:R-:W-:-:S04]  /*01a0*/  IMAD.WIDE R8, R11, 0x4, R4 ;  /* 0x000000040b087825 */ /* 0x004fc800078e0204 */
[--C-:B----4-:R-:W-:Y:S01]  /*01b0*/  IMAD.WIDE R10, R13, 0x4, R2.reuse ;  /* 0x000000040d0a7825 */ /* 0x110fe200078e0202 */
[----:B------:R-:W2:Y:S03]  /*01c0*/  LDG.E.128 R4, desc[UR4][R8.64] ;  /* 0x0000000408047981 */ /* 0x000ea6000c1e1d00 */
[----:B------:R-:W-:Y:S02]  /*01d0*/  IMAD.WIDE R2, R15, 0x4, R2 ;  /* 0x000000040f027825 */ /* 0x000fe400078e0202 */
[----:B------:R-:W2:Y:S04]  /*01e0*/  LDG.E.EL R10, desc[UR4][R10.64] ;  /* 0x000000040a0a7981 */ /* 0x000ea8000c2e1900 */
[----:B------:R-:W3:Y:S04]  /*01f0*/  LDG.E.EL R2, desc[UR4][R2.64] ;  /* 0x0000000402027981 */ /* 0x000ee8000c2e1900 */
[----:B------:R-:W3:Y:S01]  /*0200*/  LDG.E.128 R12, desc[UR4][R8.64+0x800] ;  /* 0x00080004080c7981 */ /* 0x000ee2000c1e1d00 */
[--C-:B--2---:R-:W-:Y:S01]  /*0210*/  FADD R4, R4, R10.reuse ;  /* 0x0000000a04047221 */ /* 0x104fe20000000000 */
[--C-:B------:R-:W-:Y:S01]  /*0220*/  FADD R5, R5, R10.reuse ;  /* 0x0000000a05057221 */ /* 0x100fe20000000000 */
[--C-:B------:R-:W-:Y:S01]  /*0230*/  FADD R6, R6, R10.reuse ;  /* 0x0000000a06067221 */ /* 0x100fe20000000000 */
[----:B------:R-:W-:Y:S01]  /*0240*/  FADD R7, R7, R10 ;  /* 0x0000000a07077221 */ /* 0x000fe20000000000 */
[--C-:B---3--:R-:W-:Y:S01]  /*0250*/  FADD R12, R12, R2.reuse ;  /* 0x000000020c0c7221 */ /* 0x108fe20000000000 */
[--C-:B------:R-:W-:Y:S01]  /*0260*/  FADD R13, R13, R2.reuse ;  /* 0x000000020d0d7221 */ /* 0x100fe20000000000 */
[--C-:B------:R-:W-:Y:S01]  /*0270*/  FADD R14, R14, R2.reuse ;  /* 0x000000020e0e7221 */ /* 0x100fe20000000000 */
[----:B------:R-:W-:Y:S01]  /*0280*/  FADD R15, R15, R2 ;  /* 0x000000020f0f7221 */ /* 0x000fe20000000000 */
[----:B------:R-:W-:Y:S04]  /*0290*/  STG.E.128 desc[UR4][R8.64], R4 ;  /* 0x0000000408007986 */ /* 0x000fe8000c101d04 */
[----:B------:R-:W-:Y:S01]  /*02a0*/  STG.E.128 desc[UR4][R8.64+0x800], R12 ;  /* 0x0008000c08007986 */ /* 0x000fe2000c101d04 */
[----:B------:R-:W-:Y:S05]  /*02b0*/  EXIT ;  /* 0x000000000000794d */ /* 0x000fea0003800000 */
.L_x_0:
[----:B------:R-:W-:-:S00]  /*02c0*/  BRA `(.L_x_0) ;  /* 0xfffffffc00fc7947 */ /* 0x000fc0000383ffff */
[----:B------:R-:W-:-:S00]  /*02d0*/  NOP ;  /* 0x0000000000007918 */ /* 0x000fc00000000000 */
        /* <DEDUP_REMOVED lines=10> */
.L_x_1:


//--------------------- .nv.constant0.triton_poi_fused_convolution_32 --------------------------
	.section	.nv.constant0.triton_poi_fused_convolution_32,"a",@progbits
	.sectionflags	@""
	.align	4
.nv.constant0.triton_poi_fused_convolution_32:
	.zero		548
